//
// Generated by NVIDIA NVVM Compiler
//
// Compiler Build ID: CL-36424714
// Cuda compilation tools, release 13.0, V13.0.88
// Based on NVVM 20.0.0
//

.version 9.0
.target sm_100
.address_size 64

	// .globl	_Z9matrixMulPiS_S_

.visible .entry _Z9matrixMulPiS_S_(
	.param .u64 .ptr .align 1 _Z9matrixMulPiS_S__param_0,
	.param .u64 .ptr .align 1 _Z9matrixMulPiS_S__param_1,
	.param .u64 .ptr .align 1 _Z9matrixMulPiS_S__param_2
)
{
	.reg .b32 	%r<131>;
	.reg .b64 	%rd<13>;

	ld.param.u64 	%rd1, [_Z9matrixMulPiS_S__param_0];
	ld.param.u64 	%rd2, [_Z9matrixMulPiS_S__param_1];
	ld.param.u64 	%rd3, [_Z9matrixMulPiS_S__param_2];
	cvta.to.global.u64 	%rd4, %rd2;
	cvta.to.global.u64 	%rd5, %rd1;
	mov.u32 	%r1, %ctaid.y;
	mov.u32 	%r2, %ntid.y;
	mov.u32 	%r3, %tid.y;
	mad.lo.s32 	%r4, %r1, %r2, %r3;
	mov.u32 	%r5, %ctaid.x;
	mov.u32 	%r6, %ntid.x;
	mov.u32 	%r7, %tid.x;
	mad.lo.s32 	%r8, %r5, %r6, %r7;
	mul.lo.s32 	%r9, %r4, 40;
	mul.wide.u32 	%rd6, %r9, 4;
	add.s64 	%rd7, %rd5, %rd6;
	ld.global.u32 	%r10, [%rd7];
	mul.wide.s32 	%rd8, %r8, 4;
	add.s64 	%rd9, %rd4, %rd8;
	ld.global.u32 	%r11, [%rd9];
	mul.lo.s32 	%r12, %r11, %r10;
	ld.global.u32 	%r13, [%rd7+4];
	ld.global.u32 	%r14, [%rd9+160];
	mad.lo.s32 	%r15, %r14, %r13, %r12;
	ld.global.u32 	%r16, [%rd7+8];
	ld.global.u32 	%r17, [%rd9+320];
	mad.lo.s32 	%r18, %r17, %r16, %r15;
	ld.global.u32 	%r19, [%rd7+12];
	ld.global.u32 	%r20, [%rd9+480];
	mad.lo.s32 	%r21, %r20, %r19, %r18;
	ld.global.u32 	%r22, [%rd7+16];
	ld.global.u32 	%r23, [%rd9+640];
	mad.lo.s32 	%r24, %r23, %r22, %r21;
	ld.global.u32 	%r25, [%rd7+20];
	ld.global.u32 	%r26, [%rd9+800];
	mad.lo.s32 	%r27, %r26, %r25, %r24;
	ld.global.u32 	%r28, [%rd7+24];
	ld.global.u32 	%r29, [%rd9+960];
	mad.lo.s32 	%r30, %r29, %r28, %r27;
	ld.global.u32 	%r31, [%rd7+28];
	ld.global.u32 	%r32, [%rd9+1120];
	mad.lo.s32 	%r33, %r32, %r31, %r30;
	ld.global.u32 	%r34, [%rd7+32];
	ld.global.u32 	%r35, [%rd9+1280];
	mad.lo.s32 	%r36, %r35, %r34, %r33;
	ld.global.u32 	%r37, [%rd7+36];
	ld.global.u32 	%r38, [%rd9+1440];
	mad.lo.s32 	%r39, %r38, %r37, %r36;
	ld.global.u32 	%r40, [%rd7+40];
	ld.global.u32 	%r41, [%rd9+1600];
	mad.lo.s32 	%r42, %r41, %r40, %r39;
	ld.global.u32 	%r43, [%rd7+44];
	ld.global.u32 	%r44, [%rd9+1760];
	mad.lo.s32 	%r45, %r44, %r43, %r42;
	ld.global.u32 	%r46, [%rd7+48];
	ld.global.u32 	%r47, [%rd9+1920];
	mad.lo.s32 	%r48, %r47, %r46, %r45;
	ld.global.u32 	%r49, [%rd7+52];
	ld.global.u32 	%r50, [%rd9+2080];
	mad.lo.s32 	%r51, %r50, %r49, %r48;
	ld.global.u32 	%r52, [%rd7+56];
	ld.global.u32 	%r53, [%rd9+2240];
	mad.lo.s32 	%r54, %r53, %r52, %r51;
	ld.global.u32 	%r55, [%rd7+60];
	ld.global.u32 	%r56, [%rd9+2400];
	mad.lo.s32 	%r57, %r56, %r55, %r54;
	ld.global.u32 	%r58, [%rd7+64];
	ld.global.u32 	%r59, [%rd9+2560];
	mad.lo.s32 	%r60, %r59, %r58, %r57;
	ld.global.u32 	%r61, [%rd7+68];
	ld.global.u32 	%r62, [%rd9+2720];
	mad.lo.s32 	%r63, %r62, %r61, %r60;
	ld.global.u32 	%r64, [%rd7+72];
	ld.global.u32 	%r65, [%rd9+2880];
	mad.lo.s32 	%r66, %r65, %r64, %r63;
	ld.global.u32 	%r67, [%rd7+76];
	ld.global.u32 	%r68, [%rd9+3040];
	mad.lo.s32 	%r69, %r68, %r67, %r66;
	ld.global.u32 	%r70, [%rd7+80];
	ld.global.u32 	%r71, [%rd9+3200];
	mad.lo.s32 	%r72, %r71, %r70, %r69;
	ld.global.u32 	%r73, [%rd7+84];
	ld.global.u32 	%r74, [%rd9+3360];
	mad.lo.s32 	%r75, %r74, %r73, %r72;
	ld.global.u32 	%r76, [%rd7+88];
	ld.global.u32 	%r77, [%rd9+3520];
	mad.lo.s32 	%r78, %r77, %r76, %r75;
	ld.global.u32 	%r79, [%rd7+92];
	ld.global.u32 	%r80, [%rd9+3680];
	mad.lo.s32 	%r81, %r80, %r79, %r78;
	ld.global.u32 	%r82, [%rd7+96];
	ld.global.u32 	%r83, [%rd9+3840];
	mad.lo.s32 	%r84, %r83, %r82, %r81;
	ld.global.u32 	%r85, [%rd7+100];
	ld.global.u32 	%r86, [%rd9+4000];
	mad.lo.s32 	%r87, %r86, %r85, %r84;
	ld.global.u32 	%r88, [%rd7+104];
	ld.global.u32 	%r89, [%rd9+4160];
	mad.lo.s32 	%r90, %r89, %r88, %r87;
	ld.global.u32 	%r91, [%rd7+108];
	ld.global.u32 	%r92, [%rd9+4320];
	mad.lo.s32 	%r93, %r92, %r91, %r90;
	ld.global.u32 	%r94, [%rd7+112];
	ld.global.u32 	%r95, [%rd9+4480];
	mad.lo.s32 	%r96, %r95, %r94, %r93;
	ld.global.u32 	%r97, [%rd7+116];
	ld.global.u32 	%r98, [%rd9+4640];
	mad.lo.s32 	%r99, %r98, %r97, %r96;
	ld.global.u32 	%r100, [%rd7+120];
	ld.global.u32 	%r101, [%rd9+4800];
	mad.lo.s32 	%r102, %r101, %r100, %r99;
	ld.global.u32 	%r103, [%rd7+124];
	ld.global.u32 	%r104, [%rd9+4960];
	mad.lo.s32 	%r105, %r104, %r103, %r102;
	ld.global.u32 	%r106, [%rd7+128];
	ld.global.u32 	%r107, [%rd9+5120];
	mad.lo.s32 	%r108, %r107, %r106, %r105;
	ld.global.u32 	%r109, [%rd7+132];
	ld.global.u32 	%r110, [%rd9+5280];
	mad.lo.s32 	%r111, %r110, %r109, %r108;
	ld.global.u32 	%r112, [%rd7+136];
	ld.global.u32 	%r113, [%rd9+5440];
	mad.lo.s32 	%r114, %r113, %r112, %r111;
	ld.global.u32 	%r115, [%rd7+140];
	ld.global.u32 	%r116, [%rd9+5600];
	mad.lo.s32 	%r117, %r116, %r115, %r114;
	ld.global.u32 	%r118, [%rd7+144];
	ld.global.u32 	%r119, [%rd9+5760];
	mad.lo.s32 	%r120, %r119, %r118, %r117;
	ld.global.u32 	%r121, [%rd7+148];
	ld.global.u32 	%r122, [%rd9+5920];
	mad.lo.s32 	%r123, %r122, %r121, %r120;
	ld.global.u32 	%r124, [%rd7+152];
	ld.global.u32 	%r125, [%rd9+6080];
	mad.lo.s32 	%r126, %r125, %r124, %r123;
	ld.global.u32 	%r127, [%rd7+156];
	ld.global.u32 	%r128, [%rd9+6240];
	mad.lo.s32 	%r129, %r128, %r127, %r126;
	cvta.to.global.u64 	%rd10, %rd3;
	add.s32 	%r130, %r9, %r8;
	mul.wide.s32 	%rd11, %r130, 4;
	add.s64 	%rd12, %rd10, %rd11;
	st.global.u32 	[%rd12], %r129;
	ret;

}


// ===== COMPILED SASS (sm_100) =====

	.target	sm_100

	.elftype	@"ET_EXEC"


//--------------------- .note.nv.tkinfo           --------------------------
	.section	.note.nv.tkinfo,"",@"SHT_NOTE"
	.sectionflags	@"SHF_NOTE_NV_TKINFO"
	.tkinfo
        /*0018*/ 	.word	0x00000002
        /*0030*/ 	.string	""
        /*0030*/ 	.string	"ptxas"
        /*0030*/ 	.string	"Cuda compilation tools, release 13.0, V13.0.88"
        /*0030*/ 	.string	"Build cuda_13.0.r13.0/compiler.36424714_0"
        /*0030*/ 	.string	"-arch sm_100 -m 64 "



//--------------------- .note.nv.cuinfo           --------------------------
	.section	.note.nv.cuinfo,"",@"SHT_NOTE"
	.sectionflags	@"SHF_NOTE_NV_CUINFO"
        /*0018*/ 	.short	0x0002
        /*001a*/ 	.short	0x0064
        /*001c*/ 	.short	0x0082
	.zero		2


//--------------------- .nv.info                  --------------------------
	.section	.nv.info,"",@"SHT_CUDA_INFO"
	.align	4


	//----- nvinfo : EIATTR_REGCOUNT
	.align		4
        /*0000*/ 	.byte	0x04, 0x2f
        /*0002*/ 	.short	(.L_1 - .L_0)
	.align		4
.L_0:
        /*0004*/ 	.word	index@(_Z9matrixMulPiS_S_)
        /*0008*/ 	.word	0x00000020


	//----- nvinfo : EIATTR_FRAME_SIZE
	.align		4
.L_1:
        /*000c*/ 	.byte	0x04, 0x11
        /*000e*/ 	.short	(.L_3 - .L_2)
	.align		4
.L_2:
        /*0010*/ 	.word	index@(_Z9matrixMulPiS_S_)
        /*0014*/ 	.word	0x00000000


	//----- nvinfo : EIATTR_MIN_STACK_SIZE
	.align		4
.L_3:
        /*0018*/ 	.byte	0x04, 0x12
        /*001a*/ 	.short	(.L_5 - .L_4)
	.align		4
.L_4:
        /*001c*/ 	.word	index@(_Z9matrixMulPiS_S_)
        /*0020*/ 	.word	0x00000000
.L_5:


//--------------------- .nv.compat                --------------------------
	.section	.nv.compat,"",@"SHT_CUDA_COMPAT_INFO"
	.align	4
        /*0000*/ 	.byte	0x02, 0x09, 0x00, 0x00, 0x02, 0x02, 0x01, 0x00, 0x02, 0x05, 0x05, 0x00, 0x03, 0x07, 0x01, 0x01
        /*0010*/ 	.byte	0x02, 0x03, 0x00, 0x00, 0x02, 0x06, 0x01, 0x00, 0x04, 0x0b, 0x08, 0x00, 0x09, 0x00, 0x00, 0x00
        /*0020*/ 	.byte	0x00, 0x00, 0x00, 0x00


//--------------------- .nv.info._Z9matrixMulPiS_S_ --------------------------
	.section	.nv.info._Z9matrixMulPiS_S_,"",@"SHT_CUDA_INFO"
	.sectionflags	@""
	.align	4


	//----- nvinfo : EIATTR_CUDA_API_VERSION
	.align		4
        /*0000*/ 	.byte	0x04, 0x37
        /*0002*/ 	.short	(.L_7 - .L_6)
.L_6:
        /*0004*/ 	.word	0x00000082


	//----- nvinfo : EIATTR_KPARAM_INFO
	.align		4
.L_7:
        /*0008*/ 	.byte	0x04, 0x17
        /*000a*/ 	.short	(.L_9 - .L_8)
.L_8:
        /*000c*/ 	.word	0x00000000
        /*0010*/ 	.short	0x0002
        /*0012*/ 	.short	0x0010
        /*0014*/ 	.byte	0x00, 0xf5, 0x21, 0x00


	//----- nvinfo : EIATTR_KPARAM_INFO
	.align		4
.L_9:
        /*0018*/ 	.byte	0x04, 0x17
        /*001a*/ 	.short	(.L_11 - .L_10)
.L_10:
        /*001c*/ 	.word	0x00000000
        /*0020*/ 	.short	0x0001
        /*0022*/ 	.short	0x0008
        /*0024*/ 	.byte	0x00, 0xf5, 0x21, 0x00


	//----- nvinfo : EIATTR_KPARAM_INFO
	.align		4
.L_11:
        /*0028*/ 	.byte	0x04, 0x17
        /*002a*/ 	.short	(.L_13 - .L_12)
.L_12:
        /*002c*/ 	.word	0x00000000
        /*0030*/ 	.short	0x0000
        /*0032*/ 	.short	0x0000
        /*0034*/ 	.byte	0x00, 0xf5, 0x21, 0x00


	//----- nvinfo : EIATTR_SPARSE_MMA_MASK
	.align		4
.L_13:
        /*0038*/ 	.byte	0x03, 0x50
        /*003a*/ 	.short	0x0000


	//----- nvinfo : EIATTR_MAXREG_COUNT
	.align		4
        /*003c*/ 	.byte	0x03, 0x1b
        /*003e*/ 	.short	0x00ff


	//----- nvinfo : EIATTR_MERCURY_ISA_VERSION
	.align		4
        /*0040*/ 	.byte	0x03, 0x5f
        /*0042*/ 	.short	0x0101


	//----- nvinfo : EIATTR_VRC_CTA_INIT_COUNT
	.align		4
        /*0044*/ 	.byte	0x02, 0x4a
	.zero		1
	.zero		1


	//----- nvinfo : EIATTR_EXIT_INSTR_OFFSETS
	.align		4
        /*0048*/ 	.byte	0x04, 0x1c
        /*004a*/ 	.short	(.L_15 - .L_14)


	//   ....[0]....
.L_14:
        /*004c*/ 	.word	0x000008b0


	//----- nvinfo : EIATTR_CBANK_PARAM_SIZE
	.align		4
.L_15:
        /*0050*/ 	.byte	0x03, 0x19
        /*0052*/ 	.short	0x0018


	//----- nvinfo : EIATTR_PARAM_CBANK
	.align		4
        /*0054*/ 	.byte	0x04, 0x0a
        /*0056*/ 	.short	(.L_17 - .L_16)
	.align		4
.L_16:
        /*0058*/ 	.word	index@(.nv.constant0._Z9matrixMulPiS_S_)
        /*005c*/ 	.short	0x0380
        /*005e*/ 	.short	0x0018


	//----- nvinfo : EIATTR_SW_WAR
	.align		4
.L_17:
        /*0060*/ 	.byte	0x04, 0x36
        /*0062*/ 	.short	(.L_19 - .L_18)
.L_18:
        /*0064*/ 	.word	0x00000008
.L_19:


//--------------------- .nv.callgraph             --------------------------
	.section	.nv.callgraph,"",@"SHT_CUDA_CALLGRAPH"
	.align	4
	.sectionentsize	8
	.align		4
        /*0000*/ 	.word	0x00000000
	.align		4
        /*0004*/ 	.word	0xffffffff
	.align		4
        /*0008*/ 	.word	0x00000000
	.align		4
        /*000c*/ 	.word	0xfffffffe
	.align		4
        /*0010*/ 	.word	0x00000000
	.align		4
        /*0014*/ 	.word	0xfffffffd
	.align		4
        /*0018*/ 	.word	0x00000000
	.align		4
        /*001c*/ 	.word	0xfffffffc


//--------------------- .text._Z9matrixMulPiS_S_  --------------------------
	.section	.text._Z9matrixMulPiS_S_,"ax",@progbits
	.align	128
        .global         _Z9matrixMulPiS_S_
        .type           _Z9matrixMulPiS_S_,@function
        .size           _Z9matrixMulPiS_S_,(.L_x_1 - _Z9matrixMulPiS_S_)
        .other          _Z9matrixMulPiS_S_,@"STO_CUDA_ENTRY STV_DEFAULT"
_Z9matrixMulPiS_S_:
.text._Z9matrixMulPiS_S_:
[----:B------:R-:W-:Y:S01]  /*0000*/  LDC R1, c[0x0][0x37c] ;  /* 0x0000df00ff017b82 */ /* 0x000fe20000000800 */
[----:B------:R-:W0:Y:S07]  /*0010*/  S2R R7, SR_TID.Y ;  /* 0x0000000000077919 */ /* 0x000e2e0000002200 */
[----:B------:R-:W0:Y:S01]  /*0020*/  S2UR UR6, SR_CTAID.Y ;  /* 0x00000000000679c3 */ /* 0x000e220000002600 */
[----:B------:R-:W1:Y:S01]  /*0030*/  LDCU.64 UR4, c[0x0][0x358] ;  /* 0x00006b00ff0477ac */ /* 0x000e620008000a00 */
[----:B------:R-:W2:Y:S06]  /*0040*/  S2R R0, SR_TID.X ;  /* 0x0000000000007919 */ /* 0x000eac0000002100 */
[----:B------:R-:W0:Y:S08]  /*0050*/  LDC R8, c[0x0][0x364] ;  /* 0x0000d900ff087b82 */ /* 0x000e300000000800 */
[----:B------:R-:W2:Y:S08]  /*0060*/  S2UR UR7, SR_CTAID.X ;  /* 0x00000000000779c3 */ /* 0x000eb00000002500 */
[----:B------:R-:W2:Y:S08]  /*0070*/  LDC R9, c[0x0][0x360] ;  /* 0x0000d800ff097b82 */ /* 0x000eb00000000800 */
[----:B------:R-:W3:Y:S01]  /*0080*/  LDC.64 R2, c[0x0][0x380] ;  /* 0x0000e000ff027b82 */ /* 0x000ee20000000a00 */
[----:B0-----:R-:W-:-:S04]  /*0090*/  IMAD R8, R8, UR6, R7 ;  /* 0x0000000608087c24 */ /* 0x001fc8000f8e0207 */
[----:B------:R-:W-:-:S03]  /*00a0*/  IMAD R8, R8, 0x28, RZ ;  /* 0x0000002808087824 */ /* 0x000fc600078e02ff */
[----:B------:R-:W0:Y:S01]  /*00b0*/  LDC.64 R4, c[0x0][0x388] ;  /* 0x0000e200ff047b82 */ /* 0x000e220000000a00 */
[----:B--2---:R-:W-:Y:S02]  /*00c0*/  IMAD R9, R9, UR7, R0 ;  /* 0x0000000709097c24 */ /* 0x004fe4000f8e0200 */
[----:B---3--:R-:W-:-:S05]  /*00d0*/  IMAD.WIDE.U32 R2, R8, 0x4, R2 ;  /* 0x0000000408027825 */ /* 0x008fca00078e0002 */
[----:B-1----:R-:W2:Y:S01]  /*00e0*/  LDG.E R18, desc[UR4][R2.64] ;  /* 0x0000000402127981 */ /* 0x002ea2000c1e1900 */
[----:B0-----:R-:W-:-:S03]  /*00f0*/  IMAD.WIDE R4, R9, 0x4, R4 ;  /* 0x0000000409047825 */ /* 0x001fc600078e0204 */
[----:B------:R-:W3:Y:S04]  /*0100*/  LDG.E R27, desc[UR4][R2.64+0x4] ;  /* 0x00000404021b7981 */ /* 0x000ee8000c1e1900 */
[----:B------:R-:W2:Y:S04]  /*0110*/  LDG.E R21, desc[UR4][R4.64] ;  /* 0x0000000404157981 */ /* 0x000ea8000c1e1900 */
[----:B------:R-:W3:Y:S04]  /*0120*/  LDG.E R24, desc[UR4][R4.64+0xa0] ;  /* 0x0000a00404187981 */ /* 0x000ee8000c1e1900 */
[----:B------:R-:W4:Y:S04]  /*0130*/  LDG.E R19, desc[UR4][R2.64+0x8] ;  /* 0x0000080402137981 */ /* 0x000f28000c1e1900 */
[----:B------:R-:W4:Y:S04]  /*0140*/  LDG.E R16, desc[UR4][R4.64+0x140] ;  /* 0x0001400404107981 */ /* 0x000f28000c1e1900 */
[----:B------:R-:W5:Y:S04]  /*0150*/  LDG.E R6, desc[UR4][R2.64+0xc] ;  /* 0x00000c0402067981 */ /* 0x000f68000c1e1900 */
        /* <DEDUP_REMOVED lines=14> */
[----:B------:R-:W5:Y:S01]  /*0240*/  LDG.E R26, desc[UR4][R2.64+0x9c] ;  /* 0x00009c04021a7981 */ /* 0x000f62000c1e1900 */
[----:B--2---:R-:W-:-:S03]  /*0250*/  IMAD R18, R18, R21, RZ ;  /* 0x0000001512127224 */ /* 0x004fc600078e02ff */
[----:B------:R-:W2:Y:S01]  /*0260*/  LDG.E R21, desc[UR4][R4.64+0x640] ;  /* 0x0006400404157981 */ /* 0x000ea2000c1e1900 */
[----:B---3--:R-:W-:-:S03]  /*0270*/  IMAD R24, R27, R24, R18 ;  /* 0x000000181b187224 */ /* 0x008fc600078e0212 */
[----:B------:R-:W2:Y:S04]  /*0280*/  LDG.E R18, desc[UR4][R2.64+0x28] ;  /* 0x0000280402127981 */ /* 0x000ea8000c1e1900 */
[----:B------:R-:W3:Y:S01]  /*0290*/  LDG.E R27, desc[UR4][R4.64+0x1860] ;  /* 0x00186004041b7981 */ /* 0x000ee2000c1e1900 */
[----:B----4-:R-:W-:-:S03]  /*02a0*/  IMAD R24, R19, R16, R24 ;  /* 0x0000001013187224 */ /* 0x010fc600078e0218 */
[----:B------:R-:W4:Y:S04]  /*02b0*/  LDG.E R16, desc[UR4][R2.64+0x2c] ;  /* 0x00002c0402107981 */ /* 0x000f28000c1e1900 */
[----:B------:R-:W4:Y:S01]  /*02c0*/  LDG.E R19, desc[UR4][R4.64+0x6e0] ;  /* 0x0006e00404137981 */ /* 0x000f22000c1e1900 */
[----:B-----5:R-:W-:-:S03]  /*02d0*/  IMAD R24, R6, R11, R24 ;  /* 0x0000000b06187224 */ /* 0x020fc600078e0218 */
[----:B------:R-:W5:Y:S04]  /*02e0*/  LDG.E R6, desc[UR4][R2.64+0x30] ;  /* 0x0000300402067981 */ /* 0x000f68000c1e1900 */
[----:B------:R-:W5:Y:S01]  /*02f0*/  LDG.E R11, desc[UR4][R4.64+0x780] ;  /* 0x00078004040b7981 */ /* 0x000f62000c1e1900 */
[----:B------:R-:W-:-:S03]  /*0300*/  IMAD R24, R7, R10, R24 ;  /* 0x0000000a07187224 */ /* 0x000fc600078e0218 */
[----:B------:R-:W3:Y:S04]  /*0310*/  LDG.E R7, desc[UR4][R2.64+0x34] ;  /* 0x0000340402077981 */ /* 0x000ee8000c1e1900 */
[----:B------:R-:W3:Y:S01]  /*0320*/  LDG.E R10, desc[UR4][R4.64+0x820] ;  /* 0x00082004040a7981 */ /* 0x000ee2000c1e1900 */
        /* <DEDUP_REMOVED lines=15> */
[----:B--2---:R-:W-:-:S03]  /*0420*/  IMAD R24, R18, R21, R24 ;  /* 0x0000001512187224 */ /* 0x004fc600078e0218 */
[----:B------:R-:W2:Y:S04]  /*0430*/  LDG.E R18, desc[UR4][R2.64+0x4c] ;  /* 0x00004c0402127981 */ /* 0x000ea8000c1e1900 */
[----:B------:R-:W2:Y:S01]  /*0440*/  LDG.E R21, desc[UR4][R4.64+0xbe0] ;  /* 0x000be00404157981 */ /* 0x000ea2000c1e1900 */
[----:B----4-:R-:W-:-:S03]  /*0450*/  IMAD R24, R16, R19, R24 ;  /* 0x0000001310187224 */ /* 0x010fc600078e0218 */
[----:B------:R-:W4:Y:S04]  /*0460*/  LDG.E R16, desc[UR4][R2.64+0x50] ;  /* 0x0000500402107981 */ /* 0x000f28000c1e1900 */
[----:B------:R-:W4:Y:S01]  /*0470*/  LDG.E R19, desc[UR4][R4.64+0xc80] ;  /* 0x000c800404137981 */ /* 0x000f22000c1e1900 */
[----:B-----5:R-:W-:-:S03]  /*0480*/  IMAD R24, R6, R11, R24 ;  /* 0x0000000b06187224 */ /* 0x020fc600078e0218 */
[----:B------:R-:W5:Y:S04]  /*0490*/  LDG.E R6, desc[UR4][R2.64+0x54] ;  /* 0x0000540402067981 */ /* 0x000f68000c1e1900 */
[----:B------:R-:W5:Y:S01]  /*04a0*/  LDG.E R11, desc[UR4][R4.64+0xd20] ;  /* 0x000d2004040b7981 */ /* 0x000f62000c1e1900 */
[----:B---3--:R-:W-:-:S03]  /*04b0*/  IMAD R24, R7, R10, R24 ;  /* 0x0000000a07187224 */ /* 0x008fc600078e0218 */
        /* <DEDUP_REMOVED lines=46> */
[----:B------:R-:W2:Y:S04]  /*07a0*/  LDG.E R24, desc[UR4][R4.64+0x1720] ;  /* 0x0017200404187981 */ /* 0x000ea8000c1e1900 */
[----:B------:R-:W2:Y:S01]  /*07b0*/  LDG.E R18, desc[UR4][R2.64+0x98] ;  /* 0x0000980402127981 */ /* 0x000ea2000c1e1900 */
[----:B----4-:R-:W-:-:S04]  /*07c0*/  IMAD R16, R19, R16, R28 ;  /* 0x0000001013107224 */ /* 0x010fc800078e021c */
[----:B-----5:R-:W-:-:S04]  /*07d0*/  IMAD R6, R6, R11, R16 ;  /* 0x0000000b06067224 */ /* 0x020fc800078e0210 */
[----:B---3--:R-:W-:-:S04]  /*07e0*/  IMAD R6, R7, R10, R6 ;  /* 0x0000000a07067224 */ /* 0x008fc800078e0206 */
[----:B------:R-:W-:Y:S02]  /*07f0*/  IMAD R14, R14, R17, R6 ;  /* 0x000000110e0e7224 */ /* 0x000fe400078e0206 */
[----:B------:R-:W0:Y:S02]  /*0800*/  LDC.64 R6, c[0x0][0x390] ;  /* 0x0000e400ff067b82 */ /* 0x000e240000000a00 */
[----:B------:R-:W-:-:S04]  /*0810*/  IMAD R12, R15, R12, R14 ;  /* 0x0000000c0f0c7224 */ /* 0x000fc800078e020e */
[----:B------:R-:W-:-:S04]  /*0820*/  IMAD R0, R0, R13, R12 ;  /* 0x0000000d00007224 */ /* 0x000fc800078e020c */
[----:B------:R-:W-:Y:S01]  /*0830*/  IMAD R0, R22, R25, R0 ;  /* 0x0000001916007224 */ /* 0x000fe200078e0200 */
[----:B------:R-:W-:-:S03]  /*0840*/  IADD3 R9, PT, PT, R9, R8, RZ ;  /* 0x0000000809097210 */ /* 0x000fc60007ffe0ff */
[----:B------:R-:W-:Y:S02]  /*0850*/  IMAD R0, R20, R23, R0 ;  /* 0x0000001714007224 */ /* 0x000fe400078e0200 */
[----:B0-----:R-:W-:-:S04]  /*0860*/  IMAD.WIDE R6, R9, 0x4, R6 ;  /* 0x0000000409067825 */ /* 0x001fc800078e0206 */
[----:B--2---:R-:W-:-:S04]  /*0870*/  IMAD R0, R21, R24, R0 ;  /* 0x0000001815007224 */ /* 0x004fc800078e0200 */
[----:B------:R-:W-:-:S04]  /*0880*/  IMAD R0, R18, R29, R0 ;  /* 0x0000001d12007224 */ /* 0x000fc800078e0200 */
[----:B------:R-:W-:-:S05]  /*0890*/  IMAD R27, R26, R27, R0 ;  /* 0x0000001b1a1b7224 */ /* 0x000fca00078e0200 */
[----:B------:R-:W-:Y:S01]  /*08a0*/  STG.E desc[UR4][R6.64], R27 ;  /* 0x0000001b06007986 */ /* 0x000fe2000c101904 */
[----:B------:R-:W-:Y:S05]  /*08b0*/  EXIT ;  /* 0x000000000000794d */ /* 0x000fea0003800000 */
.L_x_0:
[----:B------:R-:W-:-:S00]  /*08c0*/  BRA `(.L_x_0) ;  /* 0xfffffffc00fc7947 */ /* 0x000fc0000383ffff */
[----:B------:R-:W-:-:S00]  /*08d0*/  NOP ;  /* 0x0000000000007918 */ /* 0x000fc00000000000 */
        /* <DEDUP_REMOVED lines=10> */
.L_x_1:


//--------------------- .nv.shared.reserved.0     --------------------------
	.section	.nv.shared.reserved.0,"aw",@nobits
	.weak		__nv_reservedSMEM_offset_0_alias
	.size		__nv_reservedSMEM_offset_0_alias, 0, 64
	.other		__nv_reservedSMEM_offset_0_alias,@"STO_CUDA_RESERVED_SHARED STV_DEFAULT"
__nv_reservedSMEM_offset_0_alias:
	.zero		0
	.zero		64


//--------------------- .nv.constant0._Z9matrixMulPiS_S_ --------------------------
	.section	.nv.constant0._Z9matrixMulPiS_S_,"a",@progbits
	.sectionflags	@""
	.align	4
.nv.constant0._Z9matrixMulPiS_S_:
	.zero		920


//--------------------- SYMBOLS --------------------------

	.type		.nv.reservedSmem.offset0,@object
	.size		.nv.reservedSmem.offset0,0x4
